//
// Generated by NVIDIA NVVM Compiler
//
// Compiler Build ID: CL-36424714
// Cuda compilation tools, release 13.0, V13.0.88
// Based on NVVM 20.0.0
//

.version 9.0
.target sm_100
.address_size 64

	// .globl	_Z11swishKernelPKfPfmm

.visible .entry _Z11swishKernelPKfPfmm(
	.param .u64 .ptr .align 1 _Z11swishKernelPKfPfmm_param_0,
	.param .u64 .ptr .align 1 _Z11swishKernelPKfPfmm_param_1,
	.param .u64 _Z11swishKernelPKfPfmm_param_2,
	.param .u64 _Z11swishKernelPKfPfmm_param_3
)
{
	.reg .pred 	%p<10>;
	.reg .b32 	%r<7>;
	.reg .b32 	%f<38>;
	.reg .b64 	%rd<26>;

	ld.param.u64 	%rd9, [_Z11swishKernelPKfPfmm_param_0];
	ld.param.u64 	%rd10, [_Z11swishKernelPKfPfmm_param_1];
	ld.param.u64 	%rd11, [_Z11swishKernelPKfPfmm_param_2];
	ld.param.u64 	%rd8, [_Z11swishKernelPKfPfmm_param_3];
	cvta.to.global.u64 	%rd1, %rd10;
	cvta.to.global.u64 	%rd2, %rd9;
	mov.u32 	%r1, %ctaid.y;
	cvt.u64.u32 	%rd3, %r1;
	mov.u32 	%r2, %ctaid.x;
	mov.u32 	%r3, %ntid.x;
	mov.u32 	%r4, %tid.x;
	mad.lo.s32 	%r5, %r2, %r3, %r4;
	shl.b32 	%r6, %r5, 2;
	cvt.u64.u32 	%rd4, %r6;
	setp.le.u64 	%p1, %rd11, %rd3;
	setp.le.u64 	%p2, %rd8, %rd4;
	or.pred  	%p3, %p1, %p2;
	@%p3 bra 	$L__BB0_13;
	add.s64 	%rd5, %rd4, 3;
	setp.ge.u64 	%p4, %rd5, %rd8;
	@%p4 bra 	$L__BB0_3;
	mad.lo.s64 	%rd16, %rd8, %rd3, %rd4;
	shl.b64 	%rd17, %rd16, 2;
	add.s64 	%rd18, %rd2, %rd17;
	ld.global.nc.v4.f32 	{%f34, %f35, %f36, %f37}, [%rd18];
	bra.uni 	$L__BB0_7;
$L__BB0_3:
	mad.lo.s64 	%rd12, %rd8, %rd3, %rd4;
	shl.b64 	%rd13, %rd12, 2;
	add.s64 	%rd6, %rd2, %rd13;
	ld.global.nc.f32 	%f34, [%rd6];
	add.s64 	%rd14, %rd4, 1;
	setp.ge.u64 	%p5, %rd14, %rd8;
	mov.f32 	%f35, 0f00000000;
	@%p5 bra 	$L__BB0_5;
	ld.global.nc.f32 	%f35, [%rd6+4];
$L__BB0_5:
	add.s64 	%rd15, %rd4, 2;
	setp.ge.u64 	%p6, %rd15, %rd8;
	mov.f32 	%f36, 0f00000000;
	mov.f32 	%f37, 0f00000000;
	@%p6 bra 	$L__BB0_7;
	ld.global.nc.f32 	%f36, [%rd6+8];
$L__BB0_7:
	setp.ge.u64 	%p7, %rd5, %rd8;
	mul.f32 	%f19, %f34, 0fBFB8AA3B;
	ex2.approx.f32 	%f20, %f19;
	add.f32 	%f21, %f20, 0f3F800000;
	div.rn.f32 	%f13, %f34, %f21;
	mul.f32 	%f22, %f35, 0fBFB8AA3B;
	ex2.approx.f32 	%f23, %f22;
	add.f32 	%f24, %f23, 0f3F800000;
	div.rn.f32 	%f14, %f35, %f24;
	mul.f32 	%f25, %f36, 0fBFB8AA3B;
	ex2.approx.f32 	%f26, %f25;
	add.f32 	%f27, %f26, 0f3F800000;
	div.rn.f32 	%f15, %f36, %f27;
	@%p7 bra 	$L__BB0_9;
	mad.lo.s64 	%rd23, %rd8, %rd3, %rd4;
	shl.b64 	%rd24, %rd23, 2;
	add.s64 	%rd25, %rd1, %rd24;
	mul.f32 	%f28, %f37, 0fBFB8AA3B;
	ex2.approx.f32 	%f29, %f28;
	add.f32 	%f30, %f29, 0f3F800000;
	div.rn.f32 	%f31, %f37, %f30;
	st.global.v4.f32 	[%rd25], {%f13, %f14, %f15, %f31};
	bra.uni 	$L__BB0_13;
$L__BB0_9:
	mad.lo.s64 	%rd19, %rd8, %rd3, %rd4;
	shl.b64 	%rd20, %rd19, 2;
	add.s64 	%rd7, %rd1, %rd20;
	st.global.f32 	[%rd7], %f13;
	add.s64 	%rd21, %rd4, 1;
	setp.ge.u64 	%p8, %rd21, %rd8;
	@%p8 bra 	$L__BB0_11;
	st.global.f32 	[%rd7+4], %f14;
$L__BB0_11:
	add.s64 	%rd22, %rd4, 2;
	setp.ge.u64 	%p9, %rd22, %rd8;
	@%p9 bra 	$L__BB0_13;
	st.global.f32 	[%rd7+8], %f15;
$L__BB0_13:
	ret;

}


// ===== COMPILED SASS (sm_100) =====

	.target	sm_100

	.elftype	@"ET_EXEC"


//--------------------- .note.nv.tkinfo           --------------------------
	.section	.note.nv.tkinfo,"",@"SHT_NOTE"
	.sectionflags	@"SHF_NOTE_NV_TKINFO"
	.tkinfo
        /*0018*/ 	.word	0x00000002
        /*0030*/ 	.string	""
        /*0030*/ 	.string	"ptxas"
        /*0030*/ 	.string	"Cuda compilation tools, release 13.0, V13.0.88"
        /*0030*/ 	.string	"Build cuda_13.0.r13.0/compiler.36424714_0"
        /*0030*/ 	.string	"-arch sm_100 -m 64 "



//--------------------- .note.nv.cuinfo           --------------------------
	.section	.note.nv.cuinfo,"",@"SHT_NOTE"
	.sectionflags	@"SHF_NOTE_NV_CUINFO"
        /*0018*/ 	.short	0x0002
        /*001a*/ 	.short	0x0064
        /*001c*/ 	.short	0x0082
	.zero		2


//--------------------- .nv.info                  --------------------------
	.section	.nv.info,"",@"SHT_CUDA_INFO"
	.align	4


	//----- nvinfo : EIATTR_REGCOUNT
	.align		4
        /*0000*/ 	.byte	0x04, 0x2f
        /*0002*/ 	.short	(.L_1 - .L_0)
	.align		4
.L_0:
        /*0004*/ 	.word	index@(_Z11swishKernelPKfPfmm)
        /*0008*/ 	.word	0x00000015


	//----- nvinfo : EIATTR_FRAME_SIZE
	.align		4
.L_1:
        /*000c*/ 	.byte	0x04, 0x11
        /*000e*/ 	.short	(.L_3 - .L_2)
	.align		4
.L_2:
        /*0010*/ 	.word	index@($__internal_0_$__cuda_sm3x_div_rn_noftz_f32_slowpath)
        /*0014*/ 	.word	0x00000000


	//----- nvinfo : EIATTR_FRAME_SIZE
	.align		4
.L_3:
        /*0018*/ 	.byte	0x04, 0x11
        /*001a*/ 	.short	(.L_5 - .L_4)
	.align		4
.L_4:
        /*001c*/ 	.word	index@(_Z11swishKernelPKfPfmm)
        /*0020*/ 	.word	0x00000000


	//----- nvinfo : EIATTR_MIN_STACK_SIZE
	.align		4
.L_5:
        /*0024*/ 	.byte	0x04, 0x12
        /*0026*/ 	.short	(.L_7 - .L_6)
	.align		4
.L_6:
        /*0028*/ 	.word	index@(_Z11swishKernelPKfPfmm)
        /*002c*/ 	.word	0x00000000
.L_7:


//--------------------- .nv.compat                --------------------------
	.section	.nv.compat,"",@"SHT_CUDA_COMPAT_INFO"
	.align	4
        /*0000*/ 	.byte	0x02, 0x09, 0x00, 0x00, 0x02, 0x02, 0x01, 0x00, 0x02, 0x05, 0x05, 0x00, 0x03, 0x07, 0x01, 0x01
        /*0010*/ 	.byte	0x02, 0x03, 0x00, 0x00, 0x02, 0x06, 0x01, 0x00, 0x04, 0x0b, 0x08, 0x00, 0x01, 0x00, 0x00, 0x00
        /*0020*/ 	.byte	0x00, 0x00, 0x00, 0x00


//--------------------- .nv.info._Z11swishKernelPKfPfmm --------------------------
	.section	.nv.info._Z11swishKernelPKfPfmm,"",@"SHT_CUDA_INFO"
	.sectionflags	@""
	.align	4


	//----- nvinfo : EIATTR_CUDA_API_VERSION
	.align		4
        /*0000*/ 	.byte	0x04, 0x37
        /*0002*/ 	.short	(.L_9 - .L_8)
.L_8:
        /*0004*/ 	.word	0x00000082


	//----- nvinfo : EIATTR_KPARAM_INFO
	.align		4
.L_9:
        /*0008*/ 	.byte	0x04, 0x17
        /*000a*/ 	.short	(.L_11 - .L_10)
.L_10:
        /*000c*/ 	.word	0x00000000
        /*0010*/ 	.short	0x0003
        /*0012*/ 	.short	0x0018
        /*0014*/ 	.byte	0x00, 0xf0, 0x21, 0x00


	//----- nvinfo : EIATTR_KPARAM_INFO
	.align		4
.L_11:
        /*0018*/ 	.byte	0x04, 0x17
        /*001a*/ 	.short	(.L_13 - .L_12)
.L_12:
        /*001c*/ 	.word	0x00000000
        /*0020*/ 	.short	0x0002
        /*0022*/ 	.short	0x0010
        /*0024*/ 	.byte	0x00, 0xf0, 0x21, 0x00


	//----- nvinfo : EIATTR_KPARAM_INFO
	.align		4
.L_13:
        /*0028*/ 	.byte	0x04, 0x17
        /*002a*/ 	.short	(.L_15 - .L_14)
.L_14:
        /*002c*/ 	.word	0x00000000
        /*0030*/ 	.short	0x0001
        /*0032*/ 	.short	0x0008
        /*0034*/ 	.byte	0x00, 0xf5, 0x21, 0x00


	//----- nvinfo : EIATTR_KPARAM_INFO
	.align		4
.L_15:
        /*0038*/ 	.byte	0x04, 0x17
        /*003a*/ 	.short	(.L_17 - .L_16)
.L_16:
        /*003c*/ 	.word	0x00000000
        /*0040*/ 	.short	0x0000
        /*0042*/ 	.short	0x0000
        /*0044*/ 	.byte	0x00, 0xf5, 0x21, 0x00


	//----- nvinfo : EIATTR_SPARSE_MMA_MASK
	.align		4
.L_17:
        /*0048*/ 	.byte	0x03, 0x50
        /*004a*/ 	.short	0x0000


	//----- nvinfo : EIATTR_MAXREG_COUNT
	.align		4
        /*004c*/ 	.byte	0x03, 0x1b
        /*004e*/ 	.short	0x00ff


	//----- nvinfo : EIATTR_MERCURY_ISA_VERSION
	.align		4
        /*0050*/ 	.byte	0x03, 0x5f
        /*0052*/ 	.short	0x0101


	//----- nvinfo : EIATTR_VRC_CTA_INIT_COUNT
	.align		4
        /*0054*/ 	.byte	0x02, 0x4a
	.zero		1
	.zero		1


	//----- nvinfo : EIATTR_EXIT_INSTR_OFFSETS
	.align		4
        /*0058*/ 	.byte	0x04, 0x1c
        /*005a*/ 	.short	(.L_19 - .L_18)


	//   ....[0]....
.L_18:
        /*005c*/ 	.word	0x000000d0


	//   ....[1]....
        /*0060*/ 	.word	0x000008e0


	//   ....[2]....
        /*0064*/ 	.word	0x00000a00


	//   ....[3]....
        /*0068*/ 	.word	0x00000a20


	//----- nvinfo : EIATTR_CRS_STACK_SIZE
	.align		4
.L_19:
        /*006c*/ 	.byte	0x04, 0x1e
        /*006e*/ 	.short	(.L_21 - .L_20)
.L_20:
        /*0070*/ 	.word	0x00000000


	//----- nvinfo : EIATTR_CBANK_PARAM_SIZE
	.align		4
.L_21:
        /*0074*/ 	.byte	0x03, 0x19
        /*0076*/ 	.short	0x0020


	//----- nvinfo : EIATTR_PARAM_CBANK
	.align		4
        /*0078*/ 	.byte	0x04, 0x0a
        /*007a*/ 	.short	(.L_23 - .L_22)
	.align		4
.L_22:
        /*007c*/ 	.word	index@(.nv.constant0._Z11swishKernelPKfPfmm)
        /*0080*/ 	.short	0x0380
        /*0082*/ 	.short	0x0020


	//----- nvinfo : EIATTR_SW_WAR
	.align		4
.L_23:
        /*0084*/ 	.byte	0x04, 0x36
        /*0086*/ 	.short	(.L_25 - .L_24)
.L_24:
        /*0088*/ 	.word	0x00000008
.L_25:


//--------------------- .nv.callgraph             --------------------------
	.section	.nv.callgraph,"",@"SHT_CUDA_CALLGRAPH"
	.align	4
	.sectionentsize	8
	.align		4
        /*0000*/ 	.word	0x00000000
	.align		4
        /*0004*/ 	.word	0xffffffff
	.align		4
        /*0008*/ 	.word	0x00000000
	.align		4
        /*000c*/ 	.word	0xfffffffe
	.align		4
        /*0010*/ 	.word	0x00000000
	.align		4
        /*0014*/ 	.word	0xfffffffd
	.align		4
        /*0018*/ 	.word	0x00000000
	.align		4
        /*001c*/ 	.word	0xfffffffc


//--------------------- .text._Z11swishKernelPKfPfmm --------------------------
	.section	.text._Z11swishKernelPKfPfmm,"ax",@progbits
	.align	128
        .global         _Z11swishKernelPKfPfmm
        .type           _Z11swishKernelPKfPfmm,@function
        .size           _Z11swishKernelPKfPfmm,(.L_x_24 - _Z11swishKernelPKfPfmm)
        .other          _Z11swishKernelPKfPfmm,@"STO_CUDA_ENTRY STV_DEFAULT"
_Z11swishKernelPKfPfmm:
.text._Z11swishKernelPKfPfmm:
[----:B------:R-:W-:Y:S01]  /*0000*/  LDC R1, c[0x0][0x37c] ;  /* 0x0000df00ff017b82 */ /* 0x000fe20000000800 */
[----:B------:R-:W0:Y:S07]  /*0010*/  S2R R5, SR_TID.X ;  /* 0x0000000000057919 */ /* 0x000e2e0000002100 */
[----:B------:R-:W0:Y:S08]  /*0020*/  S2UR UR5, SR_CTAID.X ;  /* 0x00000000000579c3 */ /* 0x000e300000002500 */
[----:B------:R-:W0:Y:S08]  /*0030*/  LDC R12, c[0x0][0x360] ;  /* 0x0000d800ff0c7b82 */ /* 0x000e300000000800 */
[----:B------:R-:W1:Y:S08]  /*0040*/  LDC.64 R2, c[0x0][0x398] ;  /* 0x0000e600ff027b82 */ /* 0x000e700000000a00 */
[----:B------:R-:W2:Y:S08]  /*0050*/  S2UR UR4, SR_CTAID.Y ;  /* 0x00000000000479c3 */ /* 0x000eb00000002600 */
[----:B------:R-:W2:Y:S01]  /*0060*/  LDC.64 R6, c[0x0][0x390] ;  /* 0x0000e400ff067b82 */ /* 0x000ea20000000a00 */
[----:B0-----:R-:W-:-:S04]  /*0070*/  IMAD R12, R12, UR5, R5 ;  /* 0x000000050c0c7c24 */ /* 0x001fc8000f8e0205 */
[----:B------:R-:W-:-:S05]  /*0080*/  IMAD.SHL.U32 R12, R12, 0x4, RZ ;  /* 0x000000040c0c7824 */ /* 0x000fca00078e00ff */
[----:B-1----:R-:W-:-:S04]  /*0090*/  ISETP.GE.U32.AND P0, PT, R12, R2, PT ;  /* 0x000000020c00720c */ /* 0x002fc80003f06070 */
[----:B------:R-:W-:Y:S02]  /*00a0*/  ISETP.GE.U32.AND.EX P0, PT, RZ, R3, PT, P0 ;  /* 0x00000003ff00720c */ /* 0x000fe40003f06100 */
[----:B--2---:R-:W-:-:S04]  /*00b0*/  ISETP.LE.U32.AND P1, PT, R6, UR4, PT ;  /* 0x0000000406007c0c */ /* 0x004fc8000bf23070 */
[----:B------:R-:W-:-:S13]  /*00c0*/  ISETP.GE.U32.OR.EX P0, PT, RZ, R7, P0, P1 ;  /* 0x00000007ff00720c */ /* 0x000fda0000706510 */
[----:B------:R-:W-:Y:S05]  /*00d0*/  @P0 EXIT ;  /* 0x000000000000094d */ /* 0x000fea0003800000 */
[----:B------:R-:W-:Y:S01]  /*00e0*/  IADD3 R5, P1, PT, R12, 0x3, RZ ;  /* 0x000000030c057810 */ /* 0x000fe20007f3e0ff */
[----:B------:R-:W0:Y:S01]  /*00f0*/  LDCU.64 UR6, c[0x0][0x358] ;  /* 0x00006b00ff0677ac */ /* 0x000e220008000a00 */
[----:B------:R-:W-:Y:S02]  /*0100*/  BSSY.RECONVERGENT B0, `(.L_x_0) ;  /* 0x0000021000007945 */ /* 0x000fe40003800200 */
[----:B------:R-:W-:Y:S01]  /*0110*/  ISETP.GE.U32.AND P0, PT, R5, R2, PT ;  /* 0x000000020500720c */ /* 0x000fe20003f06070 */
[----:B------:R-:W-:-:S05]  /*0120*/  IMAD.X R0, RZ, RZ, RZ, P1 ;  /* 0x000000ffff007224 */ /* 0x000fca00008e06ff */
[----:B------:R-:W-:-:S13]  /*0130*/  ISETP.GE.U32.AND.EX P0, PT, R0, R3, PT, P0 ;  /* 0x000000030000720c */ /* 0x000fda0003f06100 */
[----:B0-----:R-:W-:Y:S05]  /*0140*/  @P0 BRA `(.L_x_1) ;  /* 0x0000000000200947 */ /* 0x001fea0003800000 */
[----:B------:R-:W0:Y:S01]  /*0150*/  LDCU.64 UR8, c[0x0][0x380] ;  /* 0x00007000ff0877ac */ /* 0x000e220008000a00 */
[----:B------:R-:W-:Y:S02]  /*0160*/  IMAD.MOV.U32 R13, RZ, RZ, RZ ;  /* 0x000000ffff0d7224 */ /* 0x000fe400078e00ff */
[----:B------:R-:W-:-:S04]  /*0170*/  IMAD.WIDE.U32 R4, R2, UR4, R12 ;  /* 0x0000000402047c25 */ /* 0x000fc8000f8e000c */
[----:B------:R-:W-:Y:S01]  /*0180*/  IMAD R3, R3, UR4, R5 ;  /* 0x0000000403037c24 */ /* 0x000fe2000f8e0205 */
[----:B0-----:R-:W-:-:S04]  /*0190*/  LEA R6, P1, R4, UR8, 0x2 ;  /* 0x0000000804067c11 */ /* 0x001fc8000f8210ff */
[----:B------:R-:W-:-:S06]  /*01a0*/  LEA.HI.X R7, R4, UR9, R3, 0x2, P1 ;  /* 0x0000000904077c11 */ /* 0x000fcc00088f1403 */
[----:B------:R-:W5:Y:S01]  /*01b0*/  LDG.E.128.CONSTANT R4, desc[UR6][R6.64] ;  /* 0x0000000606047981 */ /* 0x000f62000c1e9d00 */
[----:B------:R-:W-:Y:S05]  /*01c0*/  BRA `(.L_x_2) ;  /* 0x0000000000507947 */ /* 0x000fea0003800000 */
.L_x_1:
[C---:B------:R-:W-:Y:S01]  /*01d0*/  IADD3 R5, P4, PT, R12.reuse, 0x2, RZ ;  /* 0x000000020c057810 */ /* 0x040fe20007f9e0ff */
[----:B------:R-:W0:Y:S01]  /*01e0*/  LDCU.64 UR8, c[0x0][0x380] ;  /* 0x00007000ff0877ac */ /* 0x000e220008000a00 */
[----:B------:R-:W-:Y:S01]  /*01f0*/  IADD3 R7, P3, PT, R12, 0x1, RZ ;  /* 0x000000010c077810 */ /* 0x000fe20007f7e0ff */
[----:B------:R-:W-:Y:S01]  /*0200*/  IMAD.MOV.U32 R4, RZ, RZ, R12 ;  /* 0x000000ffff047224 */ /* 0x000fe200078e000c */
[-C--:B------:R-:W-:Y:S01]  /*0210*/  ISETP.GE.U32.AND P1, PT, R5, R2.reuse, PT ;  /* 0x000000020500720c */ /* 0x080fe20003f26070 */
[----:B------:R-:W-:Y:S02]  /*0220*/  HFMA2 R5, -RZ, RZ, 0, 0 ;  /* 0x00000000ff057431 */ /* 0x000fe400000001ff */
[----:B------:R-:W-:Y:S01]  /*0230*/  IMAD.X R0, RZ, RZ, RZ, P4 ;  /* 0x000000ffff007224 */ /* 0x000fe200020e06ff */
[----:B------:R-:W-:Y:S01]  /*0240*/  ISETP.GE.U32.AND P2, PT, R7, R2, PT ;  /* 0x000000020700720c */ /* 0x000fe20003f46070 */
[----:B------:R-:W-:-:S03]  /*0250*/  IMAD.X R6, RZ, RZ, RZ, P3 ;  /* 0x000000ffff067224 */ /* 0x000fc600018e06ff */
[-C--:B------:R-:W-:Y:S02]  /*0260*/  ISETP.GE.U32.AND.EX P1, PT, R0, R3.reuse, PT, P1 ;  /* 0x000000030000720c */ /* 0x080fe40003f26110 */
[----:B------:R-:W-:Y:S02]  /*0270*/  ISETP.GE.U32.AND.EX P2, PT, R6, R3, PT, P2 ;  /* 0x000000030600720c */ /* 0x000fe40003f46120 */
[----:B------:R-:W-:Y:S01]  /*0280*/  CS2R R6, SRZ ;  /* 0x0000000000067805 */ /* 0x000fe2000001ff00 */
[----:B------:R-:W-:-:S04]  /*0290*/  IMAD.WIDE.U32 R4, R2, UR4, R4 ;  /* 0x0000000402047c25 */ /* 0x000fc8000f8e0004 */
[----:B------:R-:W-:Y:S01]  /*02a0*/  IMAD R3, R3, UR4, R5 ;  /* 0x0000000403037c24 */ /* 0x000fe2000f8e0205 */
[----:B0-----:R-:W-:Y:S01]  /*02b0*/  LEA R2, P3, R4, UR8, 0x2 ;  /* 0x0000000804027c11 */ /* 0x001fe2000f8610ff */
[----:B------:R-:W-:-:S03]  /*02c0*/  IMAD.MOV.U32 R5, RZ, RZ, RZ ;  /* 0x000000ffff057224 */ /* 0x000fc600078e00ff */
[----:B------:R-:W-:-:S05]  /*02d0*/  LEA.HI.X R3, R4, UR9, R3, 0x2, P3 ;  /* 0x0000000904037c11 */ /* 0x000fca00098f1403 */
[----:B------:R0:W5:Y:S04]  /*02e0*/  @!P2 LDG.E.CONSTANT R5, desc[UR6][R2.64+0x4] ;  /* 0x000004060205a981 */ /* 0x000168000c1e9900 */
[----:B------:R0:W5:Y:S04]  /*02f0*/  @!P1 LDG.E.CONSTANT R6, desc[UR6][R2.64+0x8] ;  /* 0x0000080602069981 */ /* 0x000168000c1e9900 */
[----:B------:R0:W5:Y:S02]  /*0300*/  LDG.E.CONSTANT R4, desc[UR6][R2.64] ;  /* 0x0000000602047981 */ /* 0x000164000c1e9900 */
.L_x_2:
[----:B------:R-:W-:Y:S05]  /*0310*/  BSYNC.RECONVERGENT B0 ;  /* 0x0000000000007941 */ /* 0x000fea0003800200 */
.L_x_0:
[----:B-----5:R-:W-:Y:S01]  /*0320*/  FMUL R0, R4, -1.4426950216293334961 ;  /* 0xbfb8aa3b04007820 */ /* 0x020fe20000400000 */
[----:B------:R-:W-:Y:S04]  /*0330*/  BSSY.RECONVERGENT B0, `(.L_x_3) ;  /* 0x0000012000007945 */ /* 0x000fe80003800200 */
[----:B------:R-:W-:-:S13]  /*0340*/  FSETP.GEU.AND P1, PT, R0, -126, PT ;  /* 0xc2fc00000000780b */ /* 0x000fda0003f2e000 */
[----:B------:R-:W-:-:S04]  /*0350*/  @!P1 FMUL R0, R0, 0.5 ;  /* 0x3f00000000009820 */ /* 0x000fc80000400000 */
[----:B0-----:R-:W0:Y:S02]  /*0360*/  MUFU.EX2 R2, R0 ;  /* 0x0000000000027308 */ /* 0x001e240000000800 */
[----:B0-----:R-:W-:-:S04]  /*0370*/  @!P1 FMUL R2, R2, R2 ;  /* 0x0000000202029220 */ /* 0x001fc80000400000 */
[----:B------:R-:W-:-:S04]  /*0380*/  FADD R11, R2, 1 ;  /* 0x3f800000020b7421 */ /* 0x000fc80000000000 */
[----:B------:R-:W0:Y:S08]  /*0390*/  MUFU.RCP R3, R11 ;  /* 0x0000000b00037308 */ /* 0x000e300000001000 */
[----:B------:R-:W1:Y:S01]  /*03a0*/  FCHK P1, R4, R11 ;  /* 0x0000000b04007302 */ /* 0x000e620000020000 */
[----:B0-----:R-:W-:-:S04]  /*03b0*/  FFMA R2, -R11, R3, 1 ;  /* 0x3f8000000b027423 */ /* 0x001fc80000000103 */
[----:B------:R-:W-:-:S04]  /*03c0*/  FFMA R3, R3, R2, R3 ;  /* 0x0000000203037223 */ /* 0x000fc80000000003 */
[----:B------:R-:W-:-:S04]  /*03d0*/  FFMA R8, R3, R4, RZ ;  /* 0x0000000403087223 */ /* 0x000fc800000000ff */
[----:B------:R-:W-:-:S04]  /*03e0*/  FFMA R9, -R11, R8, R4 ;  /* 0x000000080b097223 */ /* 0x000fc80000000104 */
[----:B------:R-:W-:Y:S01]  /*03f0*/  FFMA R8, R3, R9, R8 ;  /* 0x0000000903087223 */ /* 0x000fe20000000008 */
[----:B-1----:R-:W-:Y:S06]  /*0400*/  @!P1 BRA `(.L_x_4) ;  /* 0x0000000000109947 */ /* 0x002fec0003800000 */
[----:B------:R-:W-:Y:S02]  /*0410*/  MOV R3, R11 ;  /* 0x0000000b00037202 */ /* 0x000fe40000000f00 */
[----:B------:R-:W-:-:S07]  /*0420*/  MOV R2, 0x440 ;  /* 0x0000044000027802 */ /* 0x000fce0000000f00 */
[----:B------:R-:W-:Y:S05]  /*0430*/  CALL.REL.NOINC `($__internal_0_$__cuda_sm3x_div_rn_noftz_f32_slowpath) ;  /* 0x00000004007c7944 */ /* 0x000fea0003c00000 */
[----:B------:R-:W-:-:S07]  /*0440*/  IMAD.MOV.U32 R8, RZ, RZ, R0 ;  /* 0x000000ffff087224 */ /* 0x000fce00078e0000 */
.L_x_4:
[----:B------:R-:W-:Y:S05]  /*0450*/  BSYNC.RECONVERGENT B0 ;  /* 0x0000000000007941 */ /* 0x000fea0003800200 */
.L_x_3:
[----:B------:R-:W-:Y:S01]  /*0460*/  FMUL R2, R5, -1.4426950216293334961 ;  /* 0xbfb8aa3b05027820 */ /* 0x000fe20000400000 */
[----:B------:R-:W-:Y:S04]  /*0470*/  BSSY.RECONVERGENT B0, `(.L_x_5) ;  /* 0x0000013000007945 */ /* 0x000fe80003800200 */
[----:B------:R-:W-:-:S13]  /*0480*/  FSETP.GEU.AND P1, PT, R2, -126, PT ;  /* 0xc2fc00000200780b */ /* 0x000fda0003f2e000 */
[----:B------:R-:W-:-:S04]  /*0490*/  @!P1 FMUL R2, R2, 0.5 ;  /* 0x3f00000002029820 */ /* 0x000fc80000400000 */
[----:B------:R-:W0:Y:S02]  /*04a0*/  MUFU.EX2 R0, R2 ;  /* 0x0000000200007308 */ /* 0x000e240000000800 */
        /* <DEDUP_REMOVED lines=10> */
[----:B------:R-:W-:Y:S01]  /*0550*/  IMAD.MOV.U32 R4, RZ, RZ, R5 ;  /* 0x000000ffff047224 */ /* 0x000fe200078e0005 */
[----:B------:R-:W-:Y:S01]  /*0560*/  MOV R2, 0x590 ;  /* 0x0000059000027802 */ /* 0x000fe20000000f00 */
[----:B------:R-:W-:-:S07]  /*0570*/  IMAD.MOV.U32 R3, RZ, RZ, R10 ;  /* 0x000000ffff037224 */ /* 0x000fce00078e000a */
[----:B------:R-:W-:Y:S05]  /*0580*/  CALL.REL.NOINC `($__internal_0_$__cuda_sm3x_div_rn_noftz_f32_slowpath) ;  /* 0x0000000400287944 */ /* 0x000fea0003c00000 */
[----:B------:R-:W-:-:S07]  /*0590*/  MOV R9, R0 ;  /* 0x0000000000097202 */ /* 0x000fce0000000f00 */
.L_x_6:
[----:B------:R-:W-:Y:S05]  /*05a0*/  BSYNC.RECONVERGENT B0 ;  /* 0x0000000000007941 */ /* 0x000fea0003800200 */
.L_x_5:
        /* <DEDUP_REMOVED lines=19> */
[----:B------:R-:W-:-:S07]  /*06e0*/  IMAD.MOV.U32 R10, RZ, RZ, R0 ;  /* 0x000000ffff0a7224 */ /* 0x000fce00078e0000 */
.L_x_8:
[----:B------:R-:W-:Y:S05]  /*06f0*/  BSYNC.RECONVERGENT B0 ;  /* 0x0000000000007941 */ /* 0x000fea0003800200 */
.L_x_7:
[----:B------:R-:W-:Y:S05]  /*0700*/  @P0 BRA `(.L_x_9) ;  /* 0x0000000000780947 */ /* 0x000fea0003800000 */
[----:B------:R-:W-:Y:S01]  /*0710*/  FMUL R4, R7, -1.4426950216293334961 ;  /* 0xbfb8aa3b07047820 */ /* 0x000fe20000400000 */
[----:B------:R-:W0:Y:S01]  /*0720*/  LDC.64 R14, c[0x0][0x398] ;  /* 0x0000e600ff0e7b82 */ /* 0x000e220000000a00 */
[----:B------:R-:W1:Y:S01]  /*0730*/  LDCU.64 UR8, c[0x0][0x388] ;  /* 0x00007100ff0877ac */ /* 0x000e620008000a00 */
[----:B------:R-:W-:Y:S01]  /*0740*/  HFMA2 R13, -RZ, RZ, 0, 0 ;  /* 0x00000000ff0d7431 */ /* 0x000fe200000001ff */
[----:B------:R-:W-:Y:S01]  /*0750*/  BSSY.RECONVERGENT B0, `(.L_x_10) ;  /* 0x0000017000007945 */ /* 0x000fe20003800200 */
[----:B------:R-:W-:-:S13]  /*0760*/  FSETP.GEU.AND P0, PT, R4, -126, PT ;  /* 0xc2fc00000400780b */ /* 0x000fda0003f0e000 */
[----:B------:R-:W-:-:S04]  /*0770*/  @!P0 FMUL R4, R4, 0.5 ;  /* 0x3f00000004048820 */ /* 0x000fc80000400000 */
[----:B------:R-:W2:Y:S02]  /*0780*/  MUFU.EX2 R0, R4 ;  /* 0x0000000400007308 */ /* 0x000ea40000000800 */
[----:B--2---:R-:W-:-:S04]  /*0790*/  @!P0 FMUL R0, R0, R0 ;  /* 0x0000000000008220 */ /* 0x004fc80000400000 */
[----:B------:R-:W-:-:S04]  /*07a0*/  FADD R6, R0, 1 ;  /* 0x3f80000000067421 */ /* 0x000fc80000000000 */
[----:B------:R-:W2:Y:S08]  /*07b0*/  MUFU.RCP R0, R6 ;  /* 0x0000000600007308 */ /* 0x000eb00000001000 */
[----:B------:R-:W3:Y:S01]  /*07c0*/  FCHK P0, R7, R6 ;  /* 0x0000000607007302 */ /* 0x000ee20000000000 */
[----:B--2---:R-:W-:-:S04]  /*07d0*/  FFMA R3, -R6, R0, 1 ;  /* 0x3f80000006037423 */ /* 0x004fc80000000100 */
[----:B------:R-:W-:Y:S01]  /*07e0*/  FFMA R0, R0, R3, R0 ;  /* 0x0000000300007223 */ /* 0x000fe20000000000 */
[----:B0-----:R-:W-:-:S04]  /*07f0*/  IMAD.WIDE.U32 R2, R14, UR4, R12 ;  /* 0x000000040e027c25 */ /* 0x001fc8000f8e000c */
[----:B------:R-:W-:Y:S01]  /*0800*/  FFMA R11, R0, R7, RZ ;  /* 0x00000007000b7223 */ /* 0x000fe200000000ff */
[----:B------:R-:W-:Y:S01]  /*0810*/  IMAD R15, R15, UR4, R3 ;  /* 0x000000040f0f7c24 */ /* 0x000fe2000f8e0203 */
[----:B-1----:R-:W-:Y:S02]  /*0820*/  LEA R12, P1, R2, UR8, 0x2 ;  /* 0x00000008020c7c11 */ /* 0x002fe4000f8210ff */
[----:B------:R-:W-:Y:S02]  /*0830*/  FFMA R3, -R6, R11, R7 ;  /* 0x0000000b06037223 */ /* 0x000fe40000000107 */
[----:B------:R-:W-:Y:S02]  /*0840*/  LEA.HI.X R13, R2, UR9, R15, 0x2, P1 ;  /* 0x00000009020d7c11 */ /* 0x000fe400088f140f */
[----:B------:R-:W-:Y:S01]  /*0850*/  FFMA R11, R0, R3, R11 ;  /* 0x00000003000b7223 */ /* 0x000fe2000000000b */
[----:B---3--:R-:W-:Y:S06]  /*0860*/  @!P0 BRA `(.L_x_11) ;  /* 0x0000000000148947 */ /* 0x008fec0003800000 */
[----:B------:R-:W-:Y:S01]  /*0870*/  IMAD.MOV.U32 R4, RZ, RZ, R7 ;  /* 0x000000ffff047224 */ /* 0x000fe200078e0007 */
[----:B------:R-:W-:Y:S01]  /*0880*/  MOV R2, 0x8b0 ;  /* 0x000008b000027802 */ /* 0x000fe20000000f00 */
[----:B------:R-:W-:-:S07]  /*0890*/  IMAD.MOV.U32 R3, RZ, RZ, R6 ;  /* 0x000000ffff037224 */ /* 0x000fce00078e0006 */
[----:B------:R-:W-:Y:S05]  /*08a0*/  CALL.REL.NOINC `($__internal_0_$__cuda_sm3x_div_rn_noftz_f32_slowpath) ;  /* 0x0000000000607944 */ /* 0x000fea0003c00000 */
[----:B------:R-:W-:-:S07]  /*08b0*/  IMAD.MOV.U32 R11, RZ, RZ, R0 ;  /* 0x000000ffff0b7224 */ /* 0x000fce00078e0000 */
.L_x_11:
[----:B------:R-:W-:Y:S05]  /*08c0*/  BSYNC.RECONVERGENT B0 ;  /* 0x0000000000007941 */ /* 0x000fea0003800200 */
.L_x_10:
[----:B------:R-:W-:Y:S01]  /*08d0*/  STG.E.128 desc[UR6][R12.64], R8 ;  /* 0x000000080c007986 */ /* 0x000fe2000c101d06 */
[----:B------:R-:W-:Y:S05]  /*08e0*/  EXIT ;  /* 0x000000000000794d */ /* 0x000fea0003800000 */
.L_x_9:
[----:B------:R-:W0:Y:S01]  /*08f0*/  LDC.64 R4, c[0x0][0x398] ;  /* 0x0000e600ff047b82 */ /* 0x000e220000000a00 */
[C---:B------:R-:W-:Y:S01]  /*0900*/  IADD3 R3, P1, PT, R12.reuse, 0x1, RZ ;  /* 0x000000010c037810 */ /* 0x040fe20007f3e0ff */
[----:B------:R-:W1:Y:S01]  /*0910*/  LDCU.64 UR8, c[0x0][0x388] ;  /* 0x00007100ff0877ac */ /* 0x000e620008000a00 */
[----:B------:R-:W-:Y:S02]  /*0920*/  IADD3 R7, P2, PT, R12, 0x2, RZ ;  /* 0x000000020c077810 */ /* 0x000fe40007f5e0ff */
[----:B------:R-:W-:Y:S01]  /*0930*/  MOV R13, RZ ;  /* 0x000000ff000d7202 */ /* 0x000fe20000000f00 */
[----:B------:R-:W-:Y:S01]  /*0940*/  IMAD.X R0, RZ, RZ, RZ, P1 ;  /* 0x000000ffff007224 */ /* 0x000fe200008e06ff */
[-C--:B0-----:R-:W-:Y:S01]  /*0950*/  ISETP.GE.U32.AND P0, PT, R3, R4.reuse, PT ;  /* 0x000000040300720c */ /* 0x081fe20003f06070 */
[----:B------:R-:W-:Y:S01]  /*0960*/  IMAD.WIDE.U32 R12, R4, UR4, R12 ;  /* 0x00000004040c7c25 */ /* 0x000fe2000f8e000c */
[----:B------:R-:W-:Y:S02]  /*0970*/  ISETP.GE.U32.AND P1, PT, R7, R4, PT ;  /* 0x000000040700720c */ /* 0x000fe40003f26070 */
[----:B------:R-:W-:Y:S01]  /*0980*/  ISETP.GE.U32.AND.EX P0, PT, R0, R5, PT, P0 ;  /* 0x000000050000720c */ /* 0x000fe20003f06100 */
[----:B------:R-:W-:Y:S01]  /*0990*/  IMAD.X R0, RZ, RZ, RZ, P2 ;  /* 0x000000ffff007224 */ /* 0x000fe200010e06ff */
[----:B-1----:R-:W-:Y:S01]  /*09a0*/  LEA R2, P3, R12, UR8, 0x2 ;  /* 0x000000080c027c11 */ /* 0x002fe2000f8610ff */
[----:B------:R-:W-:-:S03]  /*09b0*/  IMAD R3, R5, UR4, R13 ;  /* 0x0000000405037c24 */ /* 0x000fc6000f8e020d */
[----:B------:R-:W-:Y:S02]  /*09c0*/  ISETP.GE.U32.AND.EX P1, PT, R0, R5, PT, P1 ;  /* 0x000000050000720c */ /* 0x000fe40003f26110 */
[----:B------:R-:W-:-:S05]  /*09d0*/  LEA.HI.X R3, R12, UR9, R3, 0x2, P3 ;  /* 0x000000090c037c11 */ /* 0x000fca00098f1403 */
[----:B------:R0:W-:Y:S04]  /*09e0*/  STG.E desc[UR6][R2.64], R8 ;  /* 0x0000000802007986 */ /* 0x0001e8000c101906 */
[----:B------:R0:W-:Y:S02]  /*09f0*/  @!P0 STG.E desc[UR6][R2.64+0x4], R9 ;  /* 0x0000040902008986 */ /* 0x0001e4000c101906 */
[----:B------:R-:W-:Y:S05]  /*0a00*/  @P1 EXIT ;  /* 0x000000000000194d */ /* 0x000fea0003800000 */
[----:B------:R-:W-:Y:S01]  /*0a10*/  STG.E desc[UR6][R2.64+0x8], R10 ;  /* 0x0000080a02007986 */ /* 0x000fe2000c101906 */
[----:B------:R-:W-:Y:S05]  /*0a20*/  EXIT ;  /* 0x000000000000794d */ /* 0x000fea0003800000 */
        .weak           $__internal_0_$__cuda_sm3x_div_rn_noftz_f32_slowpath
        .type           $__internal_0_$__cuda_sm3x_div_rn_noftz_f32_slowpath,@function
        .size           $__internal_0_$__cuda_sm3x_div_rn_noftz_f32_slowpath,(.L_x_24 - $__internal_0_$__cuda_sm3x_div_rn_noftz_f32_slowpath)
$__internal_0_$__cuda_sm3x_div_rn_noftz_f32_slowpath:
[----:B------:R-:W-:Y:S01]  /*0a30*/  SHF.R.U32.HI R14, RZ, 0x17, R3 ;  /* 0x00000017ff0e7819 */ /* 0x000fe20000011603 */
[----:B------:R-:W-:Y:S01]  /*0a40*/  BSSY.RECONVERGENT B1, `(.L_x_12) ;  /* 0x0000062000017945 */ /* 0x000fe20003800200 */
[----:B------:R-:W-:Y:S02]  /*0a50*/  SHF.R.U32.HI R0, RZ, 0x17, R4 ;  /* 0x00000017ff007819 */ /* 0x000fe40000011604 */
[----:B------:R-:W-:Y:S02]  /*0a60*/  LOP3.LUT R14, R14, 0xff, RZ, 0xc0, !PT ;  /* 0x000000ff0e0e7812 */ /* 0x000fe400078ec0ff */
[----:B------:R-:W-:-:S03]  /*0a70*/  LOP3.LUT R15, R0, 0xff, RZ, 0xc0, !PT ;  /* 0x000000ff000f7812 */ /* 0x000fc600078ec0ff */
[----:B------:R-:W-:Y:S01]  /*0a80*/  VIADD R16, R14, 0xffffffff ;  /* 0xffffffff0e107836 */ /* 0x000fe20000000000 */
[----:B------:R-:W-:-:S04]  /*0a90*/  IADD3 R0, PT, PT, R15, -0x1, RZ ;  /* 0xffffffff0f007810 */ /* 0x000fc80007ffe0ff */
[----:B------:R-:W-:-:S04]  /*0aa0*/  ISETP.GT.U32.AND P1, PT, R16, 0xfd, PT ;  /* 0x000000fd1000780c */ /* 0x000fc80003f24070 */
[----:B------:R-:W-:-:S13]  /*0ab0*/  ISETP.GT.U32.OR P1, PT, R0, 0xfd, P1 ;  /* 0x000000fd0000780c */ /* 0x000fda0000f24470 */
[----:B------:R-:W-:Y:S01]  /*0ac0*/  @!P1 IMAD.MOV.U32 R11, RZ, RZ, RZ ;  /* 0x000000ffff0b9224 */ /* 0x000fe200078e00ff */
[----:B------:R-:W-:Y:S06]  /*0ad0*/  @!P1 BRA `(.L_x_13) ;  /* 0x00000000005c9947 */ /* 0x000fec0003800000 */
[----:B------:R-:W-:Y:S02]  /*0ae0*/  FSETP.GTU.FTZ.AND P1, PT, |R4|, +INF , PT ;  /* 0x7f8000000400780b */ /* 0x000fe40003f3c200 */
[----:B------:R-:W-:-:S04]  /*0af0*/  FSETP.GTU.FTZ.AND P2, PT, |R3|, +INF , PT ;  /* 0x7f8000000300780b */ /* 0x000fc80003f5c200 */
[----:B------:R-:W-:-:S13]  /*0b00*/  PLOP3.LUT P1, PT, P1, P2, PT, 0xf8, 0x8f ;  /* 0x00000000008f781c */ /* 0x000fda0000f25f70 */
[----:B------:R-:W-:Y:S05]  /*0b10*/  @P1 BRA `(.L_x_14) ;  /* 0x00000004004c1947 */ /* 0x000fea0003800000 */
[----:B------:R-:W-:-:S13]  /*0b20*/  LOP3.LUT P1, RZ, R3, 0x7fffffff, R4, 0xc8, !PT ;  /* 0x7fffffff03ff7812 */ /* 0x000fda000782c804 */
[----:B------:R-:W-:Y:S05]  /*0b30*/  @!P1 BRA `(.L_x_15) ;  /* 0x00000004003c9947 */ /* 0x000fea0003800000 */
[C---:B------:R-:W-:Y:S02]  /*0b40*/  FSETP.NEU.FTZ.AND P2, PT, |R4|.reuse, +INF , PT ;  /* 0x7f8000000400780b */ /* 0x040fe40003f5d200 */
[----:B------:R-:W-:Y:S02]  /*0b50*/  FSETP.NEU.FTZ.AND P3, PT, |R3|, +INF , PT ;  /* 0x7f8000000300780b */ /* 0x000fe40003f7d200 */
[----:B------:R-:W-:-:S11]  /*0b60*/  FSETP.NEU.FTZ.AND P1, PT, |R4|, +INF , PT ;  /* 0x7f8000000400780b */ /* 0x000fd60003f3d200 */
[----:B------:R-:W-:Y:S05]  /*0b70*/  @!P3 BRA !P2, `(.L_x_15) ;  /* 0x00000004002cb947 */ /* 0x000fea0005000000 */
[----:B------:R-:W-:-:S04]  /*0b80*/  LOP3.LUT P2, RZ, R4, 0x7fffffff, RZ, 0xc0, !PT ;  /* 0x7fffffff04ff7812 */ /* 0x000fc8000784c0ff */
[----:B------:R-:W-:-:S13]  /*0b90*/  PLOP3.LUT P2, PT, P3, P2, PT, 0x2f, 0xf2 ;  /* 0x0000000000f2781c */ /* 0x000fda0001f44577 */
[----:B------:R-:W-:Y:S05]  /*0ba0*/  @P2 BRA `(.L_x_16) ;  /* 0x0000000400182947 */ /* 0x000fea0003800000 */
[----:B------:R-:W-:-:S04]  /*0bb0*/  LOP3.LUT P2, RZ, R3, 0x7fffffff, RZ, 0xc0, !PT ;  /* 0x7fffffff03ff7812 */ /* 0x000fc8000784c0ff */
[----:B------:R-:W-:-:S13]  /*0bc0*/  PLOP3.LUT P1, PT, P1, P2, PT, 0x2f, 0xf2 ;  /* 0x0000000000f2781c */ /* 0x000fda0000f24577 */
[----:B------:R-:W-:Y:S05]  /*0bd0*/  @P1 BRA `(.L_x_17) ;  /* 0x0000000400001947 */ /* 0x000fea0003800000 */
[----:B------:R-:W-:Y:S02]  /*0be0*/  ISETP.GE.AND P1, PT, R0, RZ, PT ;  /* 0x000000ff0000720c */ /* 0x000fe40003f26270 */
[----:B------:R-:W-:-:S11]  /*0bf0*/  ISETP.GE.AND P2, PT, R16, RZ, PT ;  /* 0x000000ff1000720c */ /* 0x000fd60003f46270 */
[----:B------:R-:W-:Y:S02]  /*0c00*/  @P1 IMAD.MOV.U32 R11, RZ, RZ, RZ ;  /* 0x000000ffff0b1224 */ /* 0x000fe400078e00ff */
[----:B------:R-:W-:Y:S01]  /*0c10*/  @!P1 FFMA R4, R4, 1.84467440737095516160e+19, RZ ;  /* 0x5f80000004049823 */ /* 0x000fe200000000ff */
[----:B------:R-:W-:Y:S02]  /*0c20*/  @!P1 IMAD.MOV.U32 R11, RZ, RZ, -0x40 ;  /* 0xffffffc0ff0b9424 */ /* 0x000fe400078e00ff */
[----:B------:R-:W-:-:S03]  /*0c30*/  @!P2 FFMA R3, R3, 1.84467440737095516160e+19, RZ ;  /* 0x5f8000000303a823 */ /* 0x000fc600000000ff */
[----:B------:R-:W-:-:S07]  /*0c40*/  @!P2 IADD3 R11, PT, PT, R11, 0x40, RZ ;  /* 0x000000400b0ba810 */ /* 0x000fce0007ffe0ff */
.L_x_13:
[----:B------:R-:W-:Y:S01]  /*0c50*/  LEA R0, R14, 0xc0800000, 0x17 ;  /* 0xc08000000e007811 */ /* 0x000fe200078eb8ff */
[----:B------:R-:W-:Y:S01]  /*0c60*/  VIADD R15, R15, 0xffffff81 ;  /* 0xffffff810f0f7836 */ /* 0x000fe20000000000 */
[----:B------:R-:W-:Y:S03]  /*0c70*/  BSSY.RECONVERGENT B2, `(.L_x_18) ;  /* 0x0000035000027945 */ /* 0x000fe60003800200 */
[----:B------:R-:W-:Y:S01]  /*0c80*/  IMAD.IADD R16, R3, 0x1, -R0 ;  /* 0x0000000103107824 */ /* 0x000fe200078e0a00 */
[C---:B------:R-:W-:Y:S01]  /*0c90*/  IADD3 R14, PT, PT, R15.reuse, 0x7f, -R14 ;  /* 0x0000007f0f0e7810 */ /* 0x040fe20007ffe80e */
[----:B------:R-:W-:Y:S02]  /*0ca0*/  IMAD R0, R15, -0x800000, R4 ;  /* 0xff8000000f007824 */ /* 0x000fe400078e0204 */
[----:B------:R-:W0:Y:S01]  /*0cb0*/  MUFU.RCP R3, R16 ;  /* 0x0000001000037308 */ /* 0x000e220000001000 */
[----:B------:R-:W-:Y:S01]  /*0cc0*/  FADD.FTZ R17, -R16, -RZ ;  /* 0x800000ff10117221 */ /* 0x000fe20000010100 */
[----:B------:R-:W-:-:S03]  /*0cd0*/  IMAD.IADD R11, R14, 0x1, R11 ;  /* 0x000000010e0b7824 */ /* 0x000fc600078e020b */
[----:B0-----:R-:W-:-:S04]  /*0ce0*/  FFMA R18, R3, R17, 1 ;  /* 0x3f80000003127423 */ /* 0x001fc80000000011 */
[----:B------:R-:W-:-:S04]  /*0cf0*/  FFMA R3, R3, R18, R3 ;  /* 0x0000001203037223 */ /* 0x000fc80000000003 */
[----:B------:R-:W-:-:S04]  /*0d00*/  FFMA R4, R0, R3, RZ ;  /* 0x0000000300047223 */ /* 0x000fc800000000ff */
[----:B------:R-:W-:-:S04]  /*0d10*/  FFMA R18, R17, R4, R0 ;  /* 0x0000000411127223 */ /* 0x000fc80000000000 */
[----:B------:R-:W-:-:S04]  /*0d20*/  FFMA R18, R3, R18, R4 ;  /* 0x0000001203127223 */ /* 0x000fc80000000004 */
[----:B------:R-:W-:-:S04]  /*0d30*/  FFMA R17, R17, R18, R0 ;  /* 0x0000001211117223 */ /* 0x000fc80000000000 */
[----:B------:R-:W-:-:S05]  /*0d40*/  FFMA R0, R3, R17, R18 ;  /* 0x0000001103007223 */ /* 0x000fca0000000012 */
[----:B------:R-:W-:-:S04]  /*0d50*/  SHF.R.U32.HI R4, RZ, 0x17, R0 ;  /* 0x00000017ff047819 */ /* 0x000fc80000011600 */
[----:B------:R-:W-:-:S04]  /*0d60*/  LOP3.LUT R4, R4, 0xff, RZ, 0xc0, !PT ;  /* 0x000000ff04047812 */ /* 0x000fc800078ec0ff */
[----:B------:R-:W-:-:S05]  /*0d70*/  IADD3 R15, PT, PT, R4, R11, RZ ;  /* 0x0000000b040f7210 */ /* 0x000fca0007ffe0ff */
[----:B------:R-:W-:-:S05]  /*0d80*/  VIADD R4, R15, 0xffffffff ;  /* 0xffffffff0f047836 */ /* 0x000fca0000000000 */
[----:B------:R-:W-:-:S13]  /*0d90*/  ISETP.GE.U32.AND P1, PT, R4, 0xfe, PT ;  /* 0x000000fe0400780c */ /* 0x000fda0003f26070 */
[----:B------:R-:W-:Y:S05]  /*0da0*/  @!P1 BRA `(.L_x_19) ;  /* 0x0000000000809947 */ /* 0x000fea0003800000 */
[----:B------:R-:W-:-:S13]  /*0db0*/  ISETP.GT.AND P1, PT, R15, 0xfe, PT ;  /* 0x000000fe0f00780c */ /* 0x000fda0003f24270 */
[----:B------:R-:W-:Y:S05]  /*0dc0*/  @P1 BRA `(.L_x_20) ;  /* 0x00000000006c1947 */ /* 0x000fea0003800000 */
[----:B------:R-:W-:-:S13]  /*0dd0*/  ISETP.GE.AND P1, PT, R15, 0x1, PT ;  /* 0x000000010f00780c */ /* 0x000fda0003f26270 */
[----:B------:R-:W-:Y:S05]  /*0de0*/  @P1 BRA `(.L_x_21) ;  /* 0x0000000000741947 */ /* 0x000fea0003800000 */
[----:B------:R-:W-:Y:S02]  /*0df0*/  ISETP.GE.AND P1, PT, R15, -0x18, PT ;  /* 0xffffffe80f00780c */ /* 0x000fe40003f26270 */
[----:B------:R-:W-:-:S11]  /*0e00*/  LOP3.LUT R0, R0, 0x80000000, RZ, 0xc0, !PT ;  /* 0x8000000000007812 */ /* 0x000fd600078ec0ff */
[----:B------:R-:W-:Y:S05]  /*0e10*/  @!P1 BRA `(.L_x_21) ;  /* 0x0000000000689947 */ /* 0x000fea0003800000 */
[-CC-:B------:R-:W-:Y:S01]  /*0e20*/  FFMA.RZ R4, R3, R17.reuse, R18.reuse ;  /* 0x0000001103047223 */ /* 0x180fe2000000c012 */
[C---:B------:R-:W-:Y:S01]  /*0e30*/  VIADD R14, R15.reuse, 0x20 ;  /* 0x000000200f0e7836 */ /* 0x040fe20000000000 */
[C---:B------:R-:W-:Y:S02]  /*0e40*/  ISETP.NE.AND P3, PT, R15.reuse, RZ, PT ;  /* 0x000000ff0f00720c */ /* 0x040fe40003f65270 */
[----:B------:R-:W-:Y:S01]  /*0e50*/  ISETP.NE.AND P2, PT, R15, RZ, PT ;  /* 0x000000ff0f00720c */ /* 0x000fe20003f45270 */
[----:B------:R-:W-:Y:S01]  /*0e60*/  IMAD.MOV R15, RZ, RZ, -R15 ;  /* 0x000000ffff0f7224 */ /* 0x000fe200078e0a0f */
[----:B------:R-:W-:Y:S01]  /*0e70*/  LOP3.LUT R11, R4, 0x7fffff, RZ, 0xc0, !PT ;  /* 0x007fffff040b7812 */ /* 0x000fe200078ec0ff */
[CCC-:B------:R-:W-:Y:S01]  /*0e80*/  FFMA.RP R4, R3.reuse, R17.reuse, R18.reuse ;  /* 0x0000001103047223 */ /* 0x1c0fe20000008012 */
[----:B------:R-:W-:Y:S02]  /*0e90*/  FFMA.RM R3, R3, R17, R18 ;  /* 0x0000001103037223 */ /* 0x000fe40000004012 */
[----:B------:R-:W-:-:S03]  /*0ea0*/  LOP3.LUT R11, R11, 0x800000, RZ, 0xfc, !PT ;  /* 0x008000000b0b7812 */ /* 0x000fc600078efcff */
[----:B------:R-:W-:Y:S02]  /*0eb0*/  FSETP.NEU.FTZ.AND P1, PT, R4, R3, PT ;  /* 0x000000030400720b */ /* 0x000fe40003f3d000 */
[----:B------:R-:W-:Y:S02]  /*0ec0*/  SHF.L.U32 R14, R11, R14, RZ ;  /* 0x0000000e0b0e7219 */ /* 0x000fe400000006ff */
[----:B------:R-:W-:Y:S02]  /*0ed0*/  SEL R4, R15, RZ, P3 ;  /* 0x000000ff0f047207 */ /* 0x000fe40001800000 */
[----:B------:R-:W-:Y:S02]  /*0ee0*/  ISETP.NE.AND P2, PT, R14, RZ, P2 ;  /* 0x000000ff0e00720c */ /* 0x000fe40001745270 */
[----:B------:R-:W-:Y:S02]  /*0ef0*/  SHF.R.U32.HI R4, RZ, R4, R11 ;  /* 0x00000004ff047219 */ /* 0x000fe4000001160b */
[----:B------:R-:W-:-:S02]  /*0f00*/  PLOP3.LUT P1, PT, P1, P2, PT, 0xf8, 0x8f ;  /* 0x00000000008f781c */ /* 0x000fc40000f25f70 */
[----:B------:R-:W-:Y:S02]  /*0f10*/  SHF.R.U32.HI R14, RZ, 0x1, R4 ;  /* 0x00000001ff0e7819 */ /* 0x000fe40000011604 */
[----:B------:R-:W-:-:S04]  /*0f20*/  SEL R3, RZ, 0x1, !P1 ;  /* 0x00000001ff037807 */ /* 0x000fc80004800000 */
[----:B------:R-:W-:-:S04]  /*0f30*/  LOP3.LUT R3, R3, 0x1, R14, 0xf8, !PT ;  /* 0x0000000103037812 */ /* 0x000fc800078ef80e */
[----:B------:R-:W-:-:S04]  /*0f40*/  LOP3.LUT R3, R3, R4, RZ, 0xc0, !PT ;  /* 0x0000000403037212 */ /* 0x000fc800078ec0ff */
[----:B------:R-:W-:-:S04]  /*0f50*/  IADD3 R3, PT, PT, R14, R3, RZ ;  /* 0x000000030e037210 */ /* 0x000fc80007ffe0ff */
[----:B------:R-:W-:Y:S01]  /*0f60*/  LOP3.LUT R0, R3, R0, RZ, 0xfc, !PT ;  /* 0x0000000003007212 */ /* 0x000fe200078efcff */
[----:B------:R-:W-:Y:S06]  /*0f70*/  BRA `(.L_x_21) ;  /* 0x0000000000107947 */ /* 0x000fec0003800000 */
.L_x_20:
[----:B------:R-:W-:-:S04]  /*0f80*/  LOP3.LUT R0, R0, 0x80000000, RZ, 0xc0, !PT ;  /* 0x8000000000007812 */ /* 0x000fc800078ec0ff */
[----:B------:R-:W-:Y:S01]  /*0f90*/  LOP3.LUT R0, R0, 0x7f800000, RZ, 0xfc, !PT ;  /* 0x7f80000000007812 */ /* 0x000fe200078efcff */
[----:B------:R-:W-:Y:S06]  /*0fa0*/  BRA `(.L_x_21) ;  /* 0x0000000000047947 */ /* 0x000fec0003800000 */
.L_x_19:
[----:B------:R-:W-:-:S07]  /*0fb0*/  IMAD R0, R11, 0x800000, R0 ;  /* 0x008000000b007824 */ /* 0x000fce00078e0200 */
.L_x_21:
[----:B------:R-:W-:Y:S05]  /*0fc0*/  BSYNC.RECONVERGENT B2 ;  /* 0x0000000000027941 */ /* 0x000fea0003800200 */
.L_x_18:
[----:B------:R-:W-:Y:S05]  /*0fd0*/  BRA `(.L_x_22) ;  /* 0x0000000000207947 */ /* 0x000fea0003800000 */
.L_x_17:
[----:B------:R-:W-:-:S04]  /*0fe0*/  LOP3.LUT R0, R3, 0x80000000, R4, 0x48, !PT ;  /* 0x8000000003007812 */ /* 0x000fc800078e4804 */
[----:B------:R-:W-:Y:S01]  /*0ff0*/  LOP3.LUT R0, R0, 0x7f800000, RZ, 0xfc, !PT ;  /* 0x7f80000000007812 */ /* 0x000fe200078efcff */
[----:B------:R-:W-:Y:S06]  /*1000*/  BRA `(.L_x_22) ;  /* 0x0000000000147947 */ /* 0x000fec0003800000 */
.L_x_16:
[----:B------:R-:W-:Y:S01]  /*1010*/  LOP3.LUT R0, R3, 0x80000000, R4, 0x48, !PT ;  /* 0x8000000003007812 */ /* 0x000fe200078e4804 */
[----:B------:R-:W-:Y:S06]  /*1020*/  BRA `(.L_x_22) ;  /* 0x00000000000c7947 */ /* 0x000fec0003800000 */
.L_x_15:
[----:B------:R-:W0:Y:S01]  /*1030*/  MUFU.RSQ R0, -QNAN ;  /* 0xffc0000000007908 */ /* 0x000e220000001400 */
[----:B------:R-:W-:Y:S05]  /*1040*/  BRA `(.L_x_22) ;  /* 0x0000000000047947 */ /* 0x000fea0003800000 */
.L_x_14:
[----:B------:R-:W-:-:S07]  /*1050*/  FADD.FTZ R0, R4, R3 ;  /* 0x0000000304007221 */ /* 0x000fce0000010000 */
.L_x_22:
[----:B------:R-:W-:Y:S05]  /*1060*/  BSYNC.RECONVERGENT B1 ;  /* 0x0000000000017941 */ /* 0x000fea0003800200 */
.L_x_12:
[----:B------:R-:W-:-:S04]  /*1070*/  IMAD.MOV.U32 R3, RZ, RZ, 0x0 ;  /* 0x00000000ff037424 */ /* 0x000fc800078e00ff */
[----:B0-----:R-:W-:Y:S05]  /*1080*/  RET.REL.NODEC R2 `(_Z11swishKernelPKfPfmm) ;  /* 0xffffffec02dc7950 */ /* 0x001fea0003c3ffff */
.L_x_23:
[----:B------:R-:W-:-:S00]  /*1090*/  BRA `(.L_x_23) ;  /* 0xfffffffc00fc7947 */ /* 0x000fc0000383ffff */
[----:B------:R-:W-:-:S00]  /*10a0*/  NOP ;  /* 0x0000000000007918 */ /* 0x000fc00000000000 */
        /* <DEDUP_REMOVED lines=13> */
.L_x_24:


//--------------------- .nv.shared.reserved.0     --------------------------
	.section	.nv.shared.reserved.0,"aw",@nobits
	.weak		__nv_reservedSMEM_offset_0_alias
	.size		__nv_reservedSMEM_offset_0_alias, 0, 64
	.other		__nv_reservedSMEM_offset_0_alias,@"STO_CUDA_RESERVED_SHARED STV_DEFAULT"
__nv_reservedSMEM_offset_0_alias:
	.zero		0
	.zero		64


//--------------------- .nv.constant0._Z11swishKernelPKfPfmm --------------------------
	.section	.nv.constant0._Z11swishKernelPKfPfmm,"a",@progbits
	.sectionflags	@""
	.align	4
.nv.constant0._Z11swishKernelPKfPfmm:
	.zero		928


//--------------------- SYMBOLS --------------------------

	.type		.nv.reservedSmem.offset0,@object
	.size		.nv.reservedSmem.offset0,0x4
